	.headerflags	@"EF_CUDA_TEXMODE_UNIFIED EF_CUDA_64BIT_ADDRESS EF_CUDA_ACCELERATORS EF_CUDA_SM90 EF_CUDA_VIRTUAL_SM(EF_CUDA_SM90)"
	.elftype	@"ET_EXEC"


//--------------------- .nv.info                  --------------------------
	.section	.nv.info,"",@"SHT_CUDA_INFO"
	.align	4


	//----- nvinfo : EIATTR_REGCOUNT
	.align		4
        /*0000*/ 	.byte	0x04, 0x2f
        /*0002*/ 	.short	(.L_3 - .L_2)
	.align		4
.L_2:
        /*0004*/ 	.word	index@(triton_poi_fused__native_batch_norm_legit_no_training_convolution_relu_threshold_backward_36)
        /*0008*/ 	.word	0x00000014


	//----- nvinfo : EIATTR_MIN_STACK_SIZE
	.align		4
.L_3:
        /*000c*/ 	.byte	0x04, 0x12
        /*000e*/ 	.short	(.L_5 - .L_4)
	.align		4
.L_4:
        /*0010*/ 	.word	index@(triton_poi_fused__native_batch_norm_legit_no_training_convolution_relu_threshold_backward_36)
        /*0014*/ 	.word	0x00000000


	//----- nvinfo : EIATTR_FRAME_SIZE
	.align		4
.L_5:
        /*0018*/ 	.byte	0x04, 0x11
        /*001a*/ 	.short	(.L_7 - .L_6)
	.align		4
.L_6:
        /*001c*/ 	.word	index@(triton_poi_fused__native_batch_norm_legit_no_training_convolution_relu_threshold_backward_36)
        /*0020*/ 	.word	0x00000000


	//----- nvinfo : EIATTR_MIN_STACK_SIZE
	.align		4
.L_7:
        /*0024*/ 	.byte	0x04, 0x12
        /*0026*/ 	.short	(.L_9 - .L_8)
	.align		4
.L_8:
        /*0028*/ 	.word	index@(triton_poi_fused__native_batch_norm_legit_no_training_convolution_relu_threshold_backward_36)
        /*002c*/ 	.word	0x00000000
.L_9:


//--------------------- .nv.info.triton_poi_fused__native_batch_norm_legit_no_training_convolution_relu_threshold_backward_36 --------------------------
	.section	.nv.info.triton_poi_fused__native_batch_norm_legit_no_training_convolution_relu_threshold_backward_36,"",@"SHT_CUDA_INFO"
	.sectionflags	@""
	.align	4


	//----- nvinfo : EIATTR_CUDA_API_VERSION
	.align		4
        /*0000*/ 	.byte	0x04, 0x37
        /*0002*/ 	.short	(.L_11 - .L_10)
.L_10:
        /*0004*/ 	.word	0x0000007c


	//----- nvinfo : EIATTR_KPARAM_INFO
	.align		4
.L_11:
        /*0008*/ 	.byte	0x04, 0x17
        /*000a*/ 	.short	(.L_13 - .L_12)
.L_12:
        /*000c*/ 	.word	0x00000000
        /*0010*/ 	.short	0x0008
        /*0012*/ 	.short	0x0040
        /*0014*/ 	.byte	0x00, 0xf0, 0x11, 0x00


	//----- nvinfo : EIATTR_KPARAM_INFO
	.align		4
.L_13:
        /*0018*/ 	.byte	0x04, 0x17
        /*001a*/ 	.short	(.L_15 - .L_14)
.L_14:
        /*001c*/ 	.word	0x00000000
        /*0020*/ 	.short	0x0007
        /*0022*/ 	.short	0x0038
        /*0024*/ 	.byte	0x00, 0xf4, 0x21, 0x00


	//----- nvinfo : EIATTR_KPARAM_INFO
	.align		4
.L_15:
        /*0028*/ 	.byte	0x04, 0x17
        /*002a*/ 	.short	(.L_17 - .L_16)
.L_16:
        /*002c*/ 	.word	0x00000000
        /*0030*/ 	.short	0x0006
        /*0032*/ 	.short	0x0030
        /*0034*/ 	.byte	0x00, 0xf4, 0x21, 0x00


	//----- nvinfo : EIATTR_KPARAM_INFO
	.align		4
.L_17:
        /*0038*/ 	.byte	0x04, 0x17
        /*003a*/ 	.short	(.L_19 - .L_18)
.L_18:
        /*003c*/ 	.word	0x00000000
        /*0040*/ 	.short	0x0005
        /*0042*/ 	.short	0x0028
        /*0044*/ 	.byte	0x00, 0xf4, 0x21, 0x00


	//----- nvinfo : EIATTR_KPARAM_INFO
	.align		4
.L_19:
        /*0048*/ 	.byte	0x04, 0x17
        /*004a*/ 	.short	(.L_21 - .L_20)
.L_20:
        /*004c*/ 	.word	0x00000000
        /*0050*/ 	.short	0x0004
        /*0052*/ 	.short	0x0020
        /*0054*/ 	.byte	0x00, 0xf4, 0x21, 0x00


	//----- nvinfo : EIATTR_KPARAM_INFO
	.align		4
.L_21:
        /*0058*/ 	.byte	0x04, 0x17
        /*005a*/ 	.short	(.L_23 - .L_22)
.L_22:
        /*005c*/ 	.word	0x00000000
        /*0060*/ 	.short	0x0003
        /*0062*/ 	.short	0x0018
        /*0064*/ 	.byte	0x00, 0xf4, 0x21, 0x00


	//----- nvinfo : EIATTR_KPARAM_INFO
	.align		4
.L_23:
        /*0068*/ 	.byte	0x04, 0x17
        /*006a*/ 	.short	(.L_25 - .L_24)
.L_24:
        /*006c*/ 	.word	0x00000000
        /*0070*/ 	.short	0x0002
        /*0072*/ 	.short	0x0010
        /*0074*/ 	.byte	0x00, 0xf4, 0x21, 0x00


	//----- nvinfo : EIATTR_KPARAM_INFO
	.align		4
.L_25:
        /*0078*/ 	.byte	0x04, 0x17
        /*007a*/ 	.short	(.L_27 - .L_26)
.L_26:
        /*007c*/ 	.word	0x00000000
        /*0080*/ 	.short	0x0001
        /*0082*/ 	.short	0x0008
        /*0084*/ 	.byte	0x00, 0xf4, 0x21, 0x00


	//----- nvinfo : EIATTR_KPARAM_INFO
	.align		4
.L_27:
        /*0088*/ 	.byte	0x04, 0x17
        /*008a*/ 	.short	(.L_29 - .L_28)
.L_28:
        /*008c*/ 	.word	0x00000000
        /*0090*/ 	.short	0x0000
        /*0092*/ 	.short	0x0000
        /*0094*/ 	.byte	0x00, 0xf4, 0x21, 0x00


	//----- nvinfo : EIATTR_SPARSE_MMA_MASK
	.align		4
.L_29:
        /*0098*/ 	.byte	0x03, 0x50
        /*009a*/ 	.short	0x0000


	//----- nvinfo : EIATTR_MAXREG_COUNT
	.align		4
        /*009c*/ 	.byte	0x03, 0x1b
        /*009e*/ 	.short	0x00ff


	//----- nvinfo : EIATTR_EXIT_INSTR_OFFSETS
	.align		4
        /*00a0*/ 	.byte	0x04, 0x1c
        /*00a2*/ 	.short	(.L_31 - .L_30)


	//   ....[0]....
.L_30:
        /*00a4*/ 	.word	0x00000440


	//----- nvinfo : EIATTR_REQNTID
	.align		4
.L_31:
        /*00a8*/ 	.byte	0x04, 0x10
        /*00aa*/ 	.short	(.L_33 - .L_32)
.L_32:
        /*00ac*/ 	.word	0x00000100
        /*00b0*/ 	.word	0x00000001
        /*00b4*/ 	.word	0x00000001


	//----- nvinfo : EIATTR_CBANK_PARAM_SIZE
	.align		4
.L_33:
        /*00b8*/ 	.byte	0x03, 0x19
        /*00ba*/ 	.short	0x0044


	//----- nvinfo : EIATTR_PARAM_CBANK
	.align		4
        /*00bc*/ 	.byte	0x04, 0x0a
        /*00be*/ 	.short	(.L_35 - .L_34)
	.align		4
.L_34:
        /*00c0*/ 	.word	index@(.nv.constant0.triton_poi_fused__native_batch_norm_legit_no_training_convolution_relu_threshold_backward_36)
        /*00c4*/ 	.short	0x0210
        /*00c6*/ 	.short	0x0044


	//----- nvinfo : EIATTR_SW_WAR
	.align		4
.L_35:
        /*00c8*/ 	.byte	0x04, 0x36
        /*00ca*/ 	.short	(.L_37 - .L_36)
.L_36:
        /*00cc*/ 	.word	0x00000008
.L_37:


//--------------------- .nv.callgraph             --------------------------
	.section	.nv.callgraph,"",@"SHT_CUDA_CALLGRAPH"
	.align	4
	.sectionentsize	8
	.align		4
        /*0000*/ 	.word	0x00000000
	.align		4
        /*0004*/ 	.word	0xffffffff
	.align		4
        /*0008*/ 	.word	0x00000000
	.align		4
        /*000c*/ 	.word	0xfffffffe
	.align		4
        /*0010*/ 	.word	0x00000000
	.align		4
        /*0014*/ 	.word	0xfffffffd
	.align		4
        /*0018*/ 	.word	0x00000000
	.align		4
        /*001c*/ 	.word	0xfffffffc


//--------------------- .nv.constant4             --------------------------
	.section	.nv.constant4,"a",@progbits
	.align	8
	.align		8
.nv.constant4:
        /*0000*/ 	.dword	_$_str
	.align		8
        /*0008*/ 	.dword	_$_str_$_2


//--------------------- .text.triton_poi_fused__native_batch_norm_legit_no_training_convolution_relu_threshold_backward_36 --------------------------
	.section	.text.triton_poi_fused__native_batch_norm_legit_no_training_convolution_relu_threshold_backward_36,"ax",@progbits
	.align	128
        .global         triton_poi_fused__native_batch_norm_legit_no_training_convolution_relu_threshold_backward_36
        .type           triton_poi_fused__native_batch_norm_legit_no_training_convolution_relu_threshold_backward_36,@function
        .size           triton_poi_fused__native_batch_norm_legit_no_training_convolution_relu_threshold_backward_36,(.L_x_1 - triton_poi_fused__native_batch_norm_legit_no_training_convolution_relu_threshold_backward_36)
        .other          triton_poi_fused__native_batch_norm_legit_no_training_convolution_relu_threshold_backward_36,@"STO_CUDA_ENTRY STV_DEFAULT"
triton_poi_fused__native_batch_norm_legit_no_training_convolution_relu_threshold_backward_36:
.text.triton_poi_fused__native_batch_norm_legit_no_training_convolution_relu_threshold_backward_36:
[----:B------:R-:W-:Y:S01]  /*0000*/  LDC R1, c[0x0][0x28] ;  /* 0x00000a00ff017b82 */ /* 0x000fe20000000800 */
[----:B------:R-:W1:Y:S07]  /*0010*/  S2R R0, SR_TID.X ;  /* 0x0000000000007919 */ /* 0x000e6e0000002100 */
[----:B------:R-:W2:Y:S01]  /*0020*/  LDC.64 R12, c[0x0][0x228] ;  /* 0x00008a00ff0c7b82 */ /* 0x000ea20000000a00 */
[----:B------:R-:W-:Y:S01]  /*0030*/  ULDC.64 UR4, c[0x0][0x208] ;  /* 0x0000820000047ab9 */ /* 0x000fe20000000a00 */
[----:B------:R-:W-:Y:S01]  /*0040*/  ULDC.64 UR6, c[0x0][0x248] ;  /* 0x0000920000067ab9 */ /* 0x000fe20000000a00 */
[----:B------:R-:W3:Y:S05]  /*0050*/  S2R R5, SR_CTAID.X ;  /* 0x0000000000057919 */ /* 0x000eea0000002500 */
[----:B------:R-:W4:Y:S08]  /*0060*/  LDC.64 R8, c[0x0][0x218] ;  /* 0x00008600ff087b82 */ /* 0x000f300000000a00 */
[----:B------:R-:W5:Y:S08]  /*0070*/  LDC.64 R10, c[0x0][0x220] ;  /* 0x00008800ff0a7b82 */ /* 0x000f700000000a00 */
[----:B------:R-:W4:Y:S01]  /*0080*/  LDC.64 R14, c[0x0][0x230] ;  /* 0x00008c00ff0e7b82 */ /* 0x000f220000000a00 */
[----:B-1----:R-:W-:-:S02]  /*0090*/  SHF.L.U32 R0, R0, 0x1, RZ ;  /* 0x0000000100007819 */ /* 0x002fc400000006ff */
[----:B---3--:R-:W-:Y:S02]  /*00a0*/  SHF.R.S32.HI R3, RZ, 0x16, R5 ;  /* 0x00000016ff037819 */ /* 0x008fe40000011405 */
[----:B------:R-:W-:Y:S02]  /*00b0*/  LOP3.LUT R0, R0, 0x1fe, RZ, 0xc0, !PT ;  /* 0x000001fe00007812 */ /* 0x000fe400078ec0ff */
[----:B------:R-:W-:Y:S02]  /*00c0*/  SGXT R3, R3, 0x1 ;  /* 0x000000010303781a */ /* 0x000fe40000000200 */
[----:B------:R-:W-:Y:S02]  /*00d0*/  LEA R0, R5, R0, 0x9 ;  /* 0x0000000005007211 */ /* 0x000fe400078e48ff */
[----:B------:R-:W1:Y:S02]  /*00e0*/  LDC.64 R4, c[0x0][0x238] ;  /* 0x00008e00ff047b82 */ /* 0x000e640000000a00 */
[----:B------:R-:W-:-:S04]  /*00f0*/  LEA.HI R3, R3, R0, RZ, 0x8 ;  /* 0x0000000003037211 */ /* 0x000fc800078f40ff */
[----:B------:R-:W-:-:S04]  /*0100*/  SHF.R.S32.HI R3, RZ, 0x8, R3 ;  /* 0x00000008ff037819 */ /* 0x000fc80000011403 */
[----:B------:R-:W-:-:S04]  /*0110*/  LEA.HI R2, R3, R3, RZ, 0x8 ;  /* 0x0000000303027211 */ /* 0x000fc800078f40ff */
[----:B------:R-:W-:-:S05]  /*0120*/  LOP3.LUT R2, R2, 0xffffff00, RZ, 0xc0, !PT ;  /* 0xffffff0002027812 */ /* 0x000fca00078ec0ff */
[----:B------:R-:W-:Y:S02]  /*0130*/  IMAD.IADD R17, R3, 0x1, -R2 ;  /* 0x0000000103117824 */ /* 0x000fe400078e0a02 */
[----:B------:R-:W3:Y:S02]  /*0140*/  LDC.64 R2, c[0x0][0x210] ;  /* 0x00008400ff027b82 */ /* 0x000ee40000000a00 */
[----:B--2---:R-:W-:-:S05]  /*0150*/  IMAD.WIDE R12, R17, 0x4, R12 ;  /* 0x00000004110c7825 */ /* 0x004fca00078e020c */
[----:B------:R2:W2:Y:S01]  /*0160*/  LDG.E.EL R16, desc[UR4][R12.64] ;  /* 0x000000040c107981 */ /* 0x0004a2000c2e1900 */
[----:B----4-:R-:W-:-:S04]  /*0170*/  IMAD.WIDE R8, R17, 0x4, R8 ;  /* 0x0000000411087825 */ /* 0x010fc800078e0208 */
[----:B-----5:R-:W-:Y:S02]  /*0180*/  IMAD.WIDE R10, R17, 0x4, R10 ;  /* 0x00000004110a7825 */ /* 0x020fe400078e020a */
[----:B------:R4:W5:Y:S04]  /*0190*/  LDG.E.EL R8, desc[UR4][R8.64] ;  /* 0x0000000408087981 */ /* 0x000968000c2e1900 */
[----:B------:R-:W5:Y:S01]  /*01a0*/  LDG.E.EL R10, desc[UR4][R10.64] ;  /* 0x000000040a0a7981 */ /* 0x000f62000c2e1900 */
[----:B---3--:R-:W-:-:S05]  /*01b0*/  IMAD.WIDE R2, R0, 0x4, R2 ;  /* 0x0000000400027825 */ /* 0x008fca00078e0202 */
[----:B------:R-:W5:Y:S01]  /*01c0*/  LDG.E.64 R6, desc[UR4][R2.64] ;  /* 0x0000000402067981 */ /* 0x000f62000c1e1b00 */
[----:B0-2---:R-:W-:-:S04]  /*01d0*/  IMAD.WIDE R12, R17, 0x4, R14 ;  /* 0x00000004110c7825 */ /* 0x005fc800078e020e */
[----:B-1----:R-:W-:Y:S02]  /*01e0*/  IMAD.WIDE R4, R17, 0x4, R4 ;  /* 0x0000000411047825 */ /* 0x002fe400078e0204 */
[----:B------:R-:W2:Y:S04]  /*01f0*/  LDG.E.EL R12, desc[UR4][R12.64] ;  /* 0x000000040c0c7981 */ /* 0x000ea8000c2e1900 */
[----:B------:R0:W2:Y:S01]  /*0200*/  LDG.E.EL R15, desc[UR4][R4.64] ;  /* 0x00000004040f7981 */ /* 0x0000a2000c2e1900 */
[----:B----4-:R-:W-:Y:S01]  /*0210*/  HFMA2.MMA R9, -RZ, RZ, 1.625, 0 ;  /* 0x3e800000ff097435 */ /* 0x010fe200000001ff */
[----:B------:R-:W-:-:S04]  /*0220*/  FADD R16, R16, 9.9999997473787516356e-06 ;  /* 0x3727c5ac10107421 */ /* 0x000fc80000000000 */
[----:B------:R-:W1:Y:S02]  /*0230*/  MUFU.SQRT R14, R16 ;  /* 0x00000010000e7308 */ /* 0x000e640000002000 */
[C---:B-1----:R-:W-:Y:S02]  /*0240*/  FSETP.GT.AND P0, PT, R14.reuse, 8.50705917302346158658e+37, PT ;  /* 0x7e8000000e00780b */ /* 0x042fe40003f04000 */
[----:B------:R-:W-:-:S11]  /*0250*/  FSETP.GEU.AND P1, PT, R14, 1.175494350822287508e-38, PT ;  /* 0x008000000e00780b */ /* 0x000fd60003f2e000 */
[----:B------:R-:W-:-:S04]  /*0260*/  @P0 FMUL R14, R14, 0.25 ;  /* 0x3e8000000e0e0820 */ /* 0x000fc80000400000 */
[----:B------:R-:W-:-:S06]  /*0270*/  @!P1 FMUL R14, R14, 16777216 ;  /* 0x4b8000000e0e9820 */ /* 0x000fcc0000400000 */
[----:B------:R-:W1:Y:S01]  /*0280*/  MUFU.RCP R14, R14 ;  /* 0x0000000e000e7308 */ /* 0x000e620000001000 */
[----:B------:R-:W-:Y:S01]  /*0290*/  FSEL R9, R9, 1, P0 ;  /* 0x3f80000009097808 */ /* 0x000fe20000000000 */
[--C-:B-----5:R-:W-:Y:S01]  /*02a0*/  FADD R7, R7, R8.reuse ;  /* 0x0000000807077221 */ /* 0x120fe20000000000 */
[----:B------:R-:W-:-:S03]  /*02b0*/  FADD R6, R6, R8 ;  /* 0x0000000806067221 */ /* 0x000fc60000000000 */
[----:B------:R-:W-:Y:S01]  /*02c0*/  @!P1 FMUL R9, R9, 16777216 ;  /* 0x4b80000009099820 */ /* 0x000fe20000400000 */
[C---:B0-----:R-:W-:Y:S01]  /*02d0*/  FADD R4, -R10.reuse, R7 ;  /* 0x000000070a047221 */ /* 0x041fe20000000100 */
[----:B------:R-:W-:Y:S02]  /*02e0*/  FADD R10, -R10, R6 ;  /* 0x000000060a0a7221 */ /* 0x000fe40000000100 */
[----:B-1----:R-:W-:-:S04]  /*02f0*/  FMUL R9, R14, R9 ;  /* 0x000000090e097220 */ /* 0x002fc80000400000 */
[C---:B------:R-:W-:Y:S01]  /*0300*/  FMUL R8, R9.reuse, R4 ;  /* 0x0000000409087220 */ /* 0x040fe20000400000 */
[----:B------:R-:W-:Y:S01]  /*0310*/  FMUL R10, R9, R10 ;  /* 0x0000000a090a7220 */ /* 0x000fe20000400000 */
[----:B------:R-:W0:Y:S02]  /*0320*/  LDC.64 R4, c[0x0][0x240] ;  /* 0x00009000ff047b82 */ /* 0x000e240000000a00 */
[C-C-:B--2---:R-:W-:Y:S01]  /*0330*/  FFMA R8, R12.reuse, R8, R15.reuse ;  /* 0x000000080c087223 */ /* 0x144fe2000000000f */
[----:B------:R-:W-:-:S04]  /*0340*/  FFMA R10, R12, R10, R15 ;  /* 0x0000000a0c0a7223 */ /* 0x000fc8000000000f */
[----:B------:R-:W-:Y:S02]  /*0350*/  FSETP.GEU.AND P0, PT, R8, RZ, PT ;  /* 0x000000ff0800720b */ /* 0x000fe40003f0e000 */
[----:B------:R-:W-:Y:S02]  /*0360*/  FSETP.GEU.AND P1, PT, R10, RZ, PT ;  /* 0x000000ff0a00720b */ /* 0x000fe40003f2e000 */
[----:B------:R-:W-:Y:S02]  /*0370*/  FSEL R11, R8, RZ, P0 ;  /* 0x000000ff080b7208 */ /* 0x000fe40000000000 */
[----:B------:R-:W-:Y:S02]  /*0380*/  FSEL R10, R10, RZ, P1 ;  /* 0x000000ff0a0a7208 */ /* 0x000fe40000800000 */
[----:B------:R-:W-:Y:S02]  /*0390*/  FSETP.GTU.AND P0, PT, R11, RZ, PT ;  /* 0x000000ff0b00720b */ /* 0x000fe40003f0c000 */
[----:B------:R-:W-:-:S02]  /*03a0*/  FSETP.GTU.AND P1, PT, R10, RZ, PT ;  /* 0x000000ff0a00720b */ /* 0x000fc40003f2c000 */
[----:B------:R-:W-:Y:S02]  /*03b0*/  SEL R13, RZ, 0x100, P0 ;  /* 0x00000100ff0d7807 */ /* 0x000fe40000000000 */
[----:B------:R-:W-:Y:S02]  /*03c0*/  SEL R12, RZ, 0x1, P1 ;  /* 0x00000001ff0c7807 */ /* 0x000fe40000800000 */
[----:B------:R-:W-:Y:S01]  /*03d0*/  IADD3 R8, P2, R0, UR6, RZ ;  /* 0x0000000600087c10 */ /* 0x000fe2000ff5e0ff */
[----:B0-----:R-:W-:-:S03]  /*03e0*/  IMAD.WIDE R4, R0, 0x4, R4 ;  /* 0x0000000400047825 */ /* 0x001fc600078e0204 */
[----:B------:R-:W-:Y:S01]  /*03f0*/  LEA.HI.X.SX32 R9, R0, UR7, 0x1, P2 ;  /* 0x0000000700097c11 */ /* 0x000fe200090f0eff */
[----:B------:R-:W-:Y:S01]  /*0400*/  IMAD.IADD R13, R12, 0x1, R13 ;  /* 0x000000010c0d7824 */ /* 0x000fe200078e020d */
[----:B------:R-:W-:Y:S04]  /*0410*/  STG.E.64 desc[UR4][R2.64], R6 ;  /* 0x0000000602007986 */ /* 0x000fe8000c101b04 */
[----:B------:R-:W-:Y:S04]  /*0420*/  STG.E.64 desc[UR4][R4.64], R10 ;  /* 0x0000000a04007986 */ /* 0x000fe8000c101b04 */
[----:B------:R-:W-:Y:S01]  /*0430*/  STG.E.U16 desc[UR4][R8.64], R13 ;  /* 0x0000000d08007986 */ /* 0x000fe2000c101504 */
[----:B------:R-:W-:Y:S05]  /*0440*/  EXIT ;  /* 0x000000000000794d */ /* 0x000fea0003800000 */
.L_x_0:
[----:B------:R-:W-:-:S00]  /*0450*/  BRA `(.L_x_0) ;  /* 0xfffffffc00fc7947 */ /* 0x000fc0000383ffff */
[----:B------:R-:W-:-:S00]  /*0460*/  NOP ;  /* 0x0000000000007918 */ /* 0x000fc00000000000 */
        /* <DEDUP_REMOVED lines=9> */
.L_x_1:


//--------------------- .nv.global.init           --------------------------
	.section	.nv.global.init,"aw",@progbits
.nv.global.init:
	.type		_$_str,@object
	.size		_$_str,(_$_str_$_2 - _$_str)
_$_str:
        /*0000*/ 	.byte	0x5f, 0x5f, 0x43, 0x55, 0x44, 0x41, 0x5f, 0x46, 0x54, 0x5a, 0x00
	.type		_$_str_$_2,@object
	.size		_$_str_$_2,(.L_1 - _$_str_$_2)
_$_str_$_2:
        /*000b*/ 	.byte	0x5f, 0x5f, 0x43, 0x55, 0x44, 0x41, 0x5f, 0x50, 0x52, 0x45, 0x43, 0x5f, 0x53, 0x51, 0x52, 0x54
        /*001b*/ 	.byte	0x00
.L_1:


//--------------------- .nv.constant0.triton_poi_fused__native_batch_norm_legit_no_training_convolution_relu_threshold_backward_36 --------------------------
	.section	.nv.constant0.triton_poi_fused__native_batch_norm_legit_no_training_convolution_relu_threshold_backward_36,"a",@progbits
	.sectionflags	@""
	.align	4
.nv.constant0.triton_poi_fused__native_batch_norm_legit_no_training_convolution_relu_threshold_backward_36:
	.zero		596
